//
// Generated by NVIDIA NVVM Compiler
//
// Compiler Build ID: CL-36424714
// Cuda compilation tools, release 13.0, V13.0.88
// Based on NVVM 20.0.0
//

.version 9.0
.target sm_100
.address_size 64

	// .globl	_Z7k_meansPhS_hhhh

.visible .entry _Z7k_meansPhS_hhhh(
	.param .u64 .ptr .align 1 _Z7k_meansPhS_hhhh_param_0,
	.param .u64 .ptr .align 1 _Z7k_meansPhS_hhhh_param_1,
	.param .u8 _Z7k_meansPhS_hhhh_param_2,
	.param .u8 _Z7k_meansPhS_hhhh_param_3,
	.param .u8 _Z7k_meansPhS_hhhh_param_4,
	.param .u8 _Z7k_meansPhS_hhhh_param_5
)
{
	.reg .pred 	%p<4>;
	.reg .b16 	%rs<24>;
	.reg .b32 	%r<23>;
	.reg .b64 	%rd<8>;

	ld.param.u64 	%rd3, [_Z7k_meansPhS_hhhh_param_0];
	ld.param.u64 	%rd4, [_Z7k_meansPhS_hhhh_param_1];
	ld.param.u8 	%rs14, [_Z7k_meansPhS_hhhh_param_2];
	ld.param.u8 	%rs11, [_Z7k_meansPhS_hhhh_param_3];
	ld.param.u8 	%rs12, [_Z7k_meansPhS_hhhh_param_4];
	ld.param.u8 	%rs13, [_Z7k_meansPhS_hhhh_param_5];
	cvta.to.global.u64 	%rd5, %rd4;
	cvta.to.global.u64 	%rd6, %rd3;
	mov.u32 	%r1, %ntid.x;
	mov.u32 	%r2, %ctaid.x;
	mov.u32 	%r3, %tid.x;
	mad.lo.s32 	%r4, %r1, %r2, %r3;
	cvt.s64.s32 	%rd7, %r4;
	add.s64 	%rd1, %rd6, %rd7;
	ld.global.u8 	%rs15, [%rd1];
	sub.s16 	%rs23, %rs15, %rs14;
	add.s64 	%rd2, %rd5, %rd7;
	mov.b16 	%rs16, 1;
	st.global.u8 	[%rd2], %rs16;
	ld.global.u8 	%rs22, [%rd1];
	cvt.u32.u16 	%r5, %rs22;
	and.b32  	%r6, %r5, 255;
	cvt.u32.u16 	%r7, %rs11;
	sub.s32 	%r8, %r6, %r7;
	cvt.u32.u16 	%r9, %rs23;
	and.b32  	%r10, %r9, 255;
	setp.ge.s32 	%p1, %r8, %r10;
	@%p1 bra 	$L__BB0_2;
	sub.s16 	%rs23, %rs22, %rs11;
	mov.b16 	%rs17, 2;
	st.global.u8 	[%rd2], %rs17;
	ld.global.u8 	%rs22, [%rd1];
$L__BB0_2:
	cvt.u32.u16 	%r11, %rs22;
	and.b32  	%r12, %r11, 255;
	cvt.u32.u16 	%r13, %rs12;
	sub.s32 	%r14, %r12, %r13;
	cvt.u32.u16 	%r15, %rs23;
	and.b32  	%r16, %r15, 255;
	setp.ge.s32 	%p2, %r14, %r16;
	@%p2 bra 	$L__BB0_4;
	sub.s16 	%rs23, %rs22, %rs12;
	mov.b16 	%rs18, 3;
	st.global.u8 	[%rd2], %rs18;
	ld.global.u8 	%rs22, [%rd1];
$L__BB0_4:
	cvt.u32.u16 	%r17, %rs22;
	and.b32  	%r18, %r17, 255;
	cvt.u32.u16 	%r19, %rs13;
	sub.s32 	%r20, %r18, %r19;
	cvt.u32.u16 	%r21, %rs23;
	and.b32  	%r22, %r21, 255;
	setp.ge.s32 	%p3, %r20, %r22;
	@%p3 bra 	$L__BB0_6;
	mov.b16 	%rs19, 4;
	st.global.u8 	[%rd2], %rs19;
$L__BB0_6:
	ret;

}


// ===== COMPILED SASS (sm_100) =====

	.target	sm_100

	.elftype	@"ET_EXEC"


//--------------------- .note.nv.tkinfo           --------------------------
	.section	.note.nv.tkinfo,"",@"SHT_NOTE"
	.sectionflags	@"SHF_NOTE_NV_TKINFO"
	.tkinfo
        /*0018*/ 	.word	0x00000002
        /*0030*/ 	.string	""
        /*0030*/ 	.string	"ptxas"
        /*0030*/ 	.string	"Cuda compilation tools, release 13.0, V13.0.88"
        /*0030*/ 	.string	"Build cuda_13.0.r13.0/compiler.36424714_0"
        /*0030*/ 	.string	"-arch sm_100 -m 64 "



//--------------------- .note.nv.cuinfo           --------------------------
	.section	.note.nv.cuinfo,"",@"SHT_NOTE"
	.sectionflags	@"SHF_NOTE_NV_CUINFO"
        /*0018*/ 	.short	0x0002
        /*001a*/ 	.short	0x0064
        /*001c*/ 	.short	0x0082
	.zero		2


//--------------------- .nv.info                  --------------------------
	.section	.nv.info,"",@"SHT_CUDA_INFO"
	.align	4


	//----- nvinfo : EIATTR_REGCOUNT
	.align		4
        /*0000*/ 	.byte	0x04, 0x2f
        /*0002*/ 	.short	(.L_1 - .L_0)
	.align		4
.L_0:
        /*0004*/ 	.word	index@(_Z7k_meansPhS_hhhh)
        /*0008*/ 	.word	0x0000000d


	//----- nvinfo : EIATTR_FRAME_SIZE
	.align		4
.L_1:
        /*000c*/ 	.byte	0x04, 0x11
        /*000e*/ 	.short	(.L_3 - .L_2)
	.align		4
.L_2:
        /*0010*/ 	.word	index@(_Z7k_meansPhS_hhhh)
        /*0014*/ 	.word	0x00000000


	//----- nvinfo : EIATTR_MIN_STACK_SIZE
	.align		4
.L_3:
        /*0018*/ 	.byte	0x04, 0x12
        /*001a*/ 	.short	(.L_5 - .L_4)
	.align		4
.L_4:
        /*001c*/ 	.word	index@(_Z7k_meansPhS_hhhh)
        /*0020*/ 	.word	0x00000000
.L_5:


//--------------------- .nv.compat                --------------------------
	.section	.nv.compat,"",@"SHT_CUDA_COMPAT_INFO"
	.align	4
        /*0000*/ 	.byte	0x02, 0x09, 0x00, 0x00, 0x02, 0x02, 0x01, 0x00, 0x02, 0x05, 0x05, 0x00, 0x03, 0x07, 0x01, 0x01
        /*0010*/ 	.byte	0x02, 0x03, 0x00, 0x00, 0x02, 0x06, 0x01, 0x00, 0x04, 0x0b, 0x08, 0x00, 0x09, 0x00, 0x00, 0x00
        /*0020*/ 	.byte	0x00, 0x00, 0x00, 0x00


//--------------------- .nv.info._Z7k_meansPhS_hhhh --------------------------
	.section	.nv.info._Z7k_meansPhS_hhhh,"",@"SHT_CUDA_INFO"
	.sectionflags	@""
	.align	4


	//----- nvinfo : EIATTR_CUDA_API_VERSION
	.align		4
        /*0000*/ 	.byte	0x04, 0x37
        /*0002*/ 	.short	(.L_7 - .L_6)
.L_6:
        /*0004*/ 	.word	0x00000082


	//----- nvinfo : EIATTR_KPARAM_INFO
	.align		4
.L_7:
        /*0008*/ 	.byte	0x04, 0x17
        /*000a*/ 	.short	(.L_9 - .L_8)
.L_8:
        /*000c*/ 	.word	0x00000000
        /*0010*/ 	.short	0x0005
        /*0012*/ 	.short	0x0013
        /*0014*/ 	.byte	0x00, 0xf0, 0x05, 0x00


	//----- nvinfo : EIATTR_KPARAM_INFO
	.align		4
.L_9:
        /*0018*/ 	.byte	0x04, 0x17
        /*001a*/ 	.short	(.L_11 - .L_10)
.L_10:
        /*001c*/ 	.word	0x00000000
        /*0020*/ 	.short	0x0004
        /*0022*/ 	.short	0x0012
        /*0024*/ 	.byte	0x00, 0xf0, 0x05, 0x00


	//----- nvinfo : EIATTR_KPARAM_INFO
	.align		4
.L_11:
        /*0028*/ 	.byte	0x04, 0x17
        /*002a*/ 	.short	(.L_13 - .L_12)
.L_12:
        /*002c*/ 	.word	0x00000000
        /*0030*/ 	.short	0x0003
        /*0032*/ 	.short	0x0011
        /*0034*/ 	.byte	0x00, 0xf0, 0x05, 0x00


	//----- nvinfo : EIATTR_KPARAM_INFO
	.align		4
.L_13:
        /*0038*/ 	.byte	0x04, 0x17
        /*003a*/ 	.short	(.L_15 - .L_14)
.L_14:
        /*003c*/ 	.word	0x00000000
        /*0040*/ 	.short	0x0002
        /*0042*/ 	.short	0x0010
        /*0044*/ 	.byte	0x00, 0xf0, 0x05, 0x00


	//----- nvinfo : EIATTR_KPARAM_INFO
	.align		4
.L_15:
        /*0048*/ 	.byte	0x04, 0x17
        /*004a*/ 	.short	(.L_17 - .L_16)
.L_16:
        /*004c*/ 	.word	0x00000000
        /*0050*/ 	.short	0x0001
        /*0052*/ 	.short	0x0008
        /*0054*/ 	.byte	0x00, 0xf5, 0x21, 0x00


	//----- nvinfo : EIATTR_KPARAM_INFO
	.align		4
.L_17:
        /*0058*/ 	.byte	0x04, 0x17
        /*005a*/ 	.short	(.L_19 - .L_18)
.L_18:
        /*005c*/ 	.word	0x00000000
        /*0060*/ 	.short	0x0000
        /*0062*/ 	.short	0x0000
        /*0064*/ 	.byte	0x00, 0xf5, 0x21, 0x00


	//----- nvinfo : EIATTR_SPARSE_MMA_MASK
	.align		4
.L_19:
        /*0068*/ 	.byte	0x03, 0x50
        /*006a*/ 	.short	0x0000


	//----- nvinfo : EIATTR_MAXREG_COUNT
	.align		4
        /*006c*/ 	.byte	0x03, 0x1b
        /*006e*/ 	.short	0x00ff


	//----- nvinfo : EIATTR_MERCURY_ISA_VERSION
	.align		4
        /*0070*/ 	.byte	0x03, 0x5f
        /*0072*/ 	.short	0x0101


	//----- nvinfo : EIATTR_VRC_CTA_INIT_COUNT
	.align		4
        /*0074*/ 	.byte	0x02, 0x4a
	.zero		1
	.zero		1


	//----- nvinfo : EIATTR_EXIT_INSTR_OFFSETS
	.align		4
        /*0078*/ 	.byte	0x04, 0x1c
        /*007a*/ 	.short	(.L_21 - .L_20)


	//   ....[0]....
.L_20:
        /*007c*/ 	.word	0x00000320


	//   ....[1]....
        /*0080*/ 	.word	0x00000350


	//----- nvinfo : EIATTR_CBANK_PARAM_SIZE
	.align		4
.L_21:
        /*0084*/ 	.byte	0x03, 0x19
        /*0086*/ 	.short	0x0014


	//----- nvinfo : EIATTR_PARAM_CBANK
	.align		4
        /*0088*/ 	.byte	0x04, 0x0a
        /*008a*/ 	.short	(.L_23 - .L_22)
	.align		4
.L_22:
        /*008c*/ 	.word	index@(.nv.constant0._Z7k_meansPhS_hhhh)
        /*0090*/ 	.short	0x0380
        /*0092*/ 	.short	0x0014


	//----- nvinfo : EIATTR_SW_WAR
	.align		4
.L_23:
        /*0094*/ 	.byte	0x04, 0x36
        /*0096*/ 	.short	(.L_25 - .L_24)
.L_24:
        /*0098*/ 	.word	0x00000008
.L_25:


//--------------------- .nv.callgraph             --------------------------
	.section	.nv.callgraph,"",@"SHT_CUDA_CALLGRAPH"
	.align	4
	.sectionentsize	8
	.align		4
        /*0000*/ 	.word	0x00000000
	.align		4
        /*0004*/ 	.word	0xffffffff
	.align		4
        /*0008*/ 	.word	0x00000000
	.align		4
        /*000c*/ 	.word	0xfffffffe
	.align		4
        /*0010*/ 	.word	0x00000000
	.align		4
        /*0014*/ 	.word	0xfffffffd
	.align		4
        /*0018*/ 	.word	0x00000000
	.align		4
        /*001c*/ 	.word	0xfffffffc


//--------------------- .text._Z7k_meansPhS_hhhh  --------------------------
	.section	.text._Z7k_meansPhS_hhhh,"ax",@progbits
	.align	128
        .global         _Z7k_meansPhS_hhhh
        .type           _Z7k_meansPhS_hhhh,@function
        .size           _Z7k_meansPhS_hhhh,(.L_x_1 - _Z7k_meansPhS_hhhh)
        .other          _Z7k_meansPhS_hhhh,@"STO_CUDA_ENTRY STV_DEFAULT"
_Z7k_meansPhS_hhhh:
.text._Z7k_meansPhS_hhhh:
[----:B------:R-:W-:Y:S01]  /*0000*/  LDC R1, c[0x0][0x37c] ;  /* 0x0000df00ff017b82 */ /* 0x000fe20000000800 */
[----:B------:R-:W0:Y:S01]  /*0010*/  S2R R2, SR_CTAID.X ;  /* 0x0000000000027919 */ /* 0x000e220000002500 */
[----:B------:R-:W0:Y:S01]  /*0020*/  LDCU UR4, c[0x0][0x360] ;  /* 0x00006c00ff0477ac */ /* 0x000e220008000800 */
[----:B------:R-:W-:Y:S01]  /*0030*/  IMAD.MOV.U32 R10, RZ, RZ, 0x1 ;  /* 0x00000001ff0a7424 */ /* 0x000fe200078e00ff */
[----:B------:R-:W0:Y:S01]  /*0040*/  S2R R3, SR_TID.X ;  /* 0x0000000000037919 */ /* 0x000e220000002100 */
[----:B------:R-:W1:Y:S01]  /*0050*/  LDCU.128 UR8, c[0x0][0x380] ;  /* 0x00007000ff0877ac */ /* 0x000e620008000c00 */
[----:B------:R-:W2:Y:S01]  /*0060*/  LDCU.64 UR6, c[0x0][0x358] ;  /* 0x00006b00ff0677ac */ /* 0x000ea20008000a00 */
[----:B0-----:R-:W-:Y:S01]  /*0070*/  IMAD R2, R2, UR4, R3 ;  /* 0x0000000402027c24 */ /* 0x001fe2000f8e0203 */
[----:B------:R-:W0:Y:S04]  /*0080*/  LDCU.U8 UR4, c[0x0][0x390] ;  /* 0x00007200ff0477ac */ /* 0x000e280008000000 */
[----:B-1----:R-:W-:-:S02]  /*0090*/  IADD3 R4, P0, PT, R2, UR8, RZ ;  /* 0x0000000802047c10 */ /* 0x002fc4000ff1e0ff */
[----:B------:R-:W-:Y:S02]  /*00a0*/  SHF.R.S32.HI R0, RZ, 0x1f, R2 ;  /* 0x0000001fff007819 */ /* 0x000fe40000011402 */
[----:B------:R-:W-:Y:S02]  /*00b0*/  IADD3 R2, P1, PT, R2, UR10, RZ ;  /* 0x0000000a02027c10 */ /* 0x000fe4000ff3e0ff */
[C---:B------:R-:W-:Y:S02]  /*00c0*/  IADD3.X R5, PT, PT, R0.reuse, UR9, RZ, P0, !PT ;  /* 0x0000000900057c10 */ /* 0x040fe400087fe4ff */
[----:B------:R-:W-:-:S03]  /*00d0*/  IADD3.X R3, PT, PT, R0, UR11, RZ, P1, !PT ;  /* 0x0000000b00037c10 */ /* 0x000fc60008ffe4ff */
[----:B--2---:R-:W2:Y:S04]  /*00e0*/  LDG.E.U8 R0, desc[UR6][R4.64] ;  /* 0x0000000604007981 */ /* 0x004ea8000c1e1100 */
[----:B------:R1:W-:Y:S04]  /*00f0*/  STG.E.U8 desc[UR6][R2.64], R10 ;  /* 0x0000000a02007986 */ /* 0x0003e8000c101106 */
[----:B------:R-:W3:Y:S01]  /*0100*/  LDG.E.U8 R8, desc[UR6][R4.64] ;  /* 0x0000000604087981 */ /* 0x000ee2000c1e1100 */
[----:B------:R-:W3:Y:S01]  /*0110*/  LDC.U8 R9, c[0x0][0x391] ;  /* 0x0000e440ff097b82 */ /* 0x000ee20000000000 */
[----:B0-----:R-:W-:-:S04]  /*0120*/  UIADD3 UR4, UPT, UPT, URZ, -UR4, URZ ;  /* 0x80000004ff047290 */ /* 0x001fc8000fffe0ff */
[----:B------:R-:W-:-:S06]  /*0130*/  UPRMT UR4, UR4, 0x7710, URZ ;  /* 0x0000771004047896 */ /* 0x000fcc00080000ff */
[----:B--2---:R-:W-:-:S05]  /*0140*/  VIADD R0, R0, UR4 ;  /* 0x0000000400007c36 */ /* 0x004fca0008000000 */
[----:B------:R-:W-:Y:S01]  /*0150*/  LOP3.LUT R7, R0, 0xff, RZ, 0xc0, !PT ;  /* 0x000000ff00077812 */ /* 0x000fe200078ec0ff */
[----:B---3--:R-:W-:-:S05]  /*0160*/  IMAD.IADD R6, R8, 0x1, -R9 ;  /* 0x0000000108067824 */ /* 0x008fca00078e0a09 */
[----:B------:R-:W-:Y:S01]  /*0170*/  ISETP.GE.AND P0, PT, R6, R7, PT ;  /* 0x000000070600720c */ /* 0x000fe20003f06270 */
[----:B------:R-:W-:-:S12]  /*0180*/  IMAD.MOV.U32 R6, RZ, RZ, 0x2 ;  /* 0x00000002ff067424 */ /* 0x000fd800078e00ff */
[----:B------:R-:W-:Y:S01]  /*0190*/  @!P0 IMAD.MOV R7, RZ, RZ, -R9 ;  /* 0x000000ffff078224 */ /* 0x000fe200078e0a09 */
[----:B-1----:R-:W-:-:S04]  /*01a0*/  @!P0 PRMT R10, R6, 0x7610, R10 ;  /* 0x00007610060a8816 */ /* 0x002fc8000000000a */
[----:B------:R-:W-:Y:S01]  /*01b0*/  @!P0 PRMT R7, R7, 0x7710, RZ ;  /* 0x0000771007078816 */ /* 0x000fe200000000ff */
[----:B------:R0:W-:Y:S04]  /*01c0*/  @!P0 STG.E.U8 desc[UR6][R2.64], R10 ;  /* 0x0000000a02008986 */ /* 0x0001e8000c101106 */
[----:B------:R-:W-:Y:S02]  /*01d0*/  @!P0 IMAD.IADD R6, R8, 0x1, R7 ;  /* 0x0000000108068824 */ /* 0x000fe400078e0207 */
[----:B------:R-:W2:Y:S01]  /*01e0*/  @!P0 LDG.E.U8 R8, desc[UR6][R4.64] ;  /* 0x0000000604088981 */ /* 0x000ea2000c1e1100 */
[----:B------:R-:W1:Y:S02]  /*01f0*/  LDC.U8 R9, c[0x0][0x392] ;  /* 0x0000e480ff097b82 */ /* 0x000e640000000000 */
[----:B------:R-:W-:-:S04]  /*0200*/  @!P0 PRMT R0, R6, 0x7610, R0 ;  /* 0x0000761006008816 */ /* 0x000fc80000000000 */
[----:B------:R-:W-:Y:S02]  /*0210*/  LOP3.LUT R7, R0, 0xff, RZ, 0xc0, !PT ;  /* 0x000000ff00077812 */ /* 0x000fe400078ec0ff */
[----:B--2---:R-:W-:-:S05]  /*0220*/  LOP3.LUT R6, R8, 0xff, RZ, 0xc0, !PT ;  /* 0x000000ff08067812 */ /* 0x004fca00078ec0ff */
[----:B-1----:R-:W-:-:S05]  /*0230*/  IMAD.IADD R6, R6, 0x1, -R9 ;  /* 0x0000000106067824 */ /* 0x002fca00078e0a09 */
[----:B------:R-:W-:Y:S01]  /*0240*/  ISETP.GE.AND P0, PT, R6, R7, PT ;  /* 0x000000070600720c */ /* 0x000fe20003f06270 */
[----:B------:R-:W-:-:S12]  /*0250*/  IMAD.MOV.U32 R6, RZ, RZ, 0x3 ;  /* 0x00000003ff067424 */ /* 0x000fd800078e00ff */
[--C-:B------:R-:W-:Y:S01]  /*0260*/  @!P0 IMAD.MOV R7, RZ, RZ, -R9.reuse ;  /* 0x000000ffff078224 */ /* 0x100fe200078e0a09 */
[----:B------:R-:W-:-:S04]  /*0270*/  @!P0 PRMT R9, R6, 0x7610, R9 ;  /* 0x0000761006098816 */ /* 0x000fc80000000009 */
[----:B------:R-:W-:Y:S01]  /*0280*/  @!P0 PRMT R7, R7, 0x7710, RZ ;  /* 0x0000771007078816 */ /* 0x000fe200000000ff */
[----:B------:R0:W-:Y:S04]  /*0290*/  @!P0 STG.E.U8 desc[UR6][R2.64], R9 ;  /* 0x0000000902008986 */ /* 0x0001e8000c101106 */
[----:B------:R-:W-:Y:S02]  /*02a0*/  @!P0 IMAD.IADD R6, R8, 0x1, R7 ;  /* 0x0000000108068824 */ /* 0x000fe400078e0207 */
[----:B------:R-:W2:Y:S01]  /*02b0*/  @!P0 LDG.E.U8 R8, desc[UR6][R4.64] ;  /* 0x0000000604088981 */ /* 0x000ea2000c1e1100 */
[----:B------:R-:W1:Y:S02]  /*02c0*/  LDCU.U8 UR4, c[0x0][0x393] ;  /* 0x00007260ff0477ac */ /* 0x000e640008000000 */
[----:B------:R-:W-:-:S04]  /*02d0*/  @!P0 PRMT R0, R6, 0x7610, R0 ;  /* 0x0000761006008816 */ /* 0x000fc80000000000 */
[----:B------:R-:W-:Y:S02]  /*02e0*/  LOP3.LUT R7, R0, 0xff, RZ, 0xc0, !PT ;  /* 0x000000ff00077812 */ /* 0x000fe400078ec0ff */
[----:B--2---:R-:W-:-:S05]  /*02f0*/  LOP3.LUT R8, R8, 0xff, RZ, 0xc0, !PT ;  /* 0x000000ff08087812 */ /* 0x004fca00078ec0ff */
[----:B-1----:R-:W-:-:S05]  /*0300*/  VIADD R8, R8, -UR4 ;  /* 0x8000000408087c36 */ /* 0x002fca0008000000 */
[----:B------:R-:W-:-:S13]  /*0310*/  ISETP.GE.AND P0, PT, R8, R7, PT ;  /* 0x000000070800720c */ /* 0x000fda0003f06270 */
[----:B0-----:R-:W-:Y:S05]  /*0320*/  @P0 EXIT ;  /* 0x000000000000094d */ /* 0x001fea0003800000 */
[----:B------:R-:W-:-:S05]  /*0330*/  IMAD.MOV.U32 R0, RZ, RZ, 0x4 ;  /* 0x00000004ff007424 */ /* 0x000fca00078e00ff */
[----:B------:R-:W-:Y:S01]  /*0340*/  STG.E.U8 desc[UR6][R2.64], R0 ;  /* 0x0000000002007986 */ /* 0x000fe2000c101106 */
[----:B------:R-:W-:Y:S05]  /*0350*/  EXIT ;  /* 0x000000000000794d */ /* 0x000fea0003800000 */
.L_x_0:
[----:B------:R-:W-:-:S00]  /*0360*/  BRA `(.L_x_0) ;  /* 0xfffffffc00fc7947 */ /* 0x000fc0000383ffff */
[----:B------:R-:W-:-:S00]  /*0370*/  NOP ;  /* 0x0000000000007918 */ /* 0x000fc00000000000 */
        /* <DEDUP_REMOVED lines=8> */
.L_x_1:


//--------------------- .nv.shared.reserved.0     --------------------------
	.section	.nv.shared.reserved.0,"aw",@nobits
	.weak		__nv_reservedSMEM_offset_0_alias
	.size		__nv_reservedSMEM_offset_0_alias, 0, 64
	.other		__nv_reservedSMEM_offset_0_alias,@"STO_CUDA_RESERVED_SHARED STV_DEFAULT"
__nv_reservedSMEM_offset_0_alias:
	.zero		0
	.zero		64


//--------------------- .nv.constant0._Z7k_meansPhS_hhhh --------------------------
	.section	.nv.constant0._Z7k_meansPhS_hhhh,"a",@progbits
	.sectionflags	@""
	.align	4
.nv.constant0._Z7k_meansPhS_hhhh:
	.zero		916


//--------------------- SYMBOLS --------------------------

	.type		.nv.reservedSmem.offset0,@object
	.size		.nv.reservedSmem.offset0,0x4
